//
// Generated by NVIDIA NVVM Compiler
//
// Compiler Build ID: CL-36424714
// Cuda compilation tools, release 13.0, V13.0.88
// Based on NVVM 20.0.0
//

.version 9.0
.target sm_100
.address_size 64

	// .globl	_Z10MatrixAddIPiS_S_ii

.visible .entry _Z10MatrixAddIPiS_S_ii(
	.param .u64 .ptr .align 1 _Z10MatrixAddIPiS_S_ii_param_0,
	.param .u64 .ptr .align 1 _Z10MatrixAddIPiS_S_ii_param_1,
	.param .u64 .ptr .align 1 _Z10MatrixAddIPiS_S_ii_param_2,
	.param .u32 _Z10MatrixAddIPiS_S_ii_param_3,
	.param .u32 _Z10MatrixAddIPiS_S_ii_param_4
)
{
	.reg .pred 	%p<2>;
	.reg .b32 	%r<11>;
	.reg .b64 	%rd<11>;

	ld.param.u64 	%rd1, [_Z10MatrixAddIPiS_S_ii_param_0];
	ld.param.u64 	%rd2, [_Z10MatrixAddIPiS_S_ii_param_1];
	ld.param.u64 	%rd3, [_Z10MatrixAddIPiS_S_ii_param_2];
	ld.param.u32 	%r2, [_Z10MatrixAddIPiS_S_ii_param_3];
	ld.param.u32 	%r3, [_Z10MatrixAddIPiS_S_ii_param_4];
	mov.u32 	%r4, %ctaid.x;
	mov.u32 	%r5, %ntid.x;
	mov.u32 	%r6, %tid.x;
	mad.lo.s32 	%r1, %r4, %r5, %r6;
	mul.lo.s32 	%r7, %r3, %r2;
	setp.ge.s32 	%p1, %r1, %r7;
	@%p1 bra 	$L__BB0_2;
	cvta.to.global.u64 	%rd4, %rd1;
	cvta.to.global.u64 	%rd5, %rd2;
	cvta.to.global.u64 	%rd6, %rd3;
	mul.wide.s32 	%rd7, %r1, 4;
	add.s64 	%rd8, %rd4, %rd7;
	ld.global.u32 	%r8, [%rd8];
	add.s64 	%rd9, %rd5, %rd7;
	ld.global.u32 	%r9, [%rd9];
	add.s32 	%r10, %r9, %r8;
	add.s64 	%rd10, %rd6, %rd7;
	st.global.u32 	[%rd10], %r10;
$L__BB0_2:
	ret;

}
	// .globl	_Z10MatrixAddFPfS_S_ii
.visible .entry _Z10MatrixAddFPfS_S_ii(
	.param .u64 .ptr .align 1 _Z10MatrixAddFPfS_S_ii_param_0,
	.param .u64 .ptr .align 1 _Z10MatrixAddFPfS_S_ii_param_1,
	.param .u64 .ptr .align 1 _Z10MatrixAddFPfS_S_ii_param_2,
	.param .u32 _Z10MatrixAddFPfS_S_ii_param_3,
	.param .u32 _Z10MatrixAddFPfS_S_ii_param_4
)
{
	.reg .pred 	%p<2>;
	.reg .b32 	%r<8>;
	.reg .b32 	%f<4>;
	.reg .b64 	%rd<11>;

	ld.param.u64 	%rd1, [_Z10MatrixAddFPfS_S_ii_param_0];
	ld.param.u64 	%rd2, [_Z10MatrixAddFPfS_S_ii_param_1];
	ld.param.u64 	%rd3, [_Z10MatrixAddFPfS_S_ii_param_2];
	ld.param.u32 	%r2, [_Z10MatrixAddFPfS_S_ii_param_3];
	ld.param.u32 	%r3, [_Z10MatrixAddFPfS_S_ii_param_4];
	mov.u32 	%r4, %ctaid.x;
	mov.u32 	%r5, %ntid.x;
	mov.u32 	%r6, %tid.x;
	mad.lo.s32 	%r1, %r4, %r5, %r6;
	mul.lo.s32 	%r7, %r3, %r2;
	setp.ge.s32 	%p1, %r1, %r7;
	@%p1 bra 	$L__BB1_2;
	cvta.to.global.u64 	%rd4, %rd1;
	cvta.to.global.u64 	%rd5, %rd2;
	cvta.to.global.u64 	%rd6, %rd3;
	mul.wide.s32 	%rd7, %r1, 4;
	add.s64 	%rd8, %rd4, %rd7;
	ld.global.f32 	%f1, [%rd8];
	add.s64 	%rd9, %rd5, %rd7;
	ld.global.f32 	%f2, [%rd9];
	add.f32 	%f3, %f1, %f2;
	add.s64 	%rd10, %rd6, %rd7;
	st.global.f32 	[%rd10], %f3;
$L__BB1_2:
	ret;

}


// ===== COMPILED SASS (sm_100) =====

	.target	sm_100

	.elftype	@"ET_EXEC"


//--------------------- .note.nv.tkinfo           --------------------------
	.section	.note.nv.tkinfo,"",@"SHT_NOTE"
	.sectionflags	@"SHF_NOTE_NV_TKINFO"
	.tkinfo
        /*0018*/ 	.word	0x00000002
        /*0030*/ 	.string	""
        /*0030*/ 	.string	"ptxas"
        /*0030*/ 	.string	"Cuda compilation tools, release 13.0, V13.0.88"
        /*0030*/ 	.string	"Build cuda_13.0.r13.0/compiler.36424714_0"
        /*0030*/ 	.string	"-arch sm_100 -m 64 "



//--------------------- .note.nv.cuinfo           --------------------------
	.section	.note.nv.cuinfo,"",@"SHT_NOTE"
	.sectionflags	@"SHF_NOTE_NV_CUINFO"
        /*0018*/ 	.short	0x0002
        /*001a*/ 	.short	0x0064
        /*001c*/ 	.short	0x0082
	.zero		2


//--------------------- .nv.info                  --------------------------
	.section	.nv.info,"",@"SHT_CUDA_INFO"
	.align	4


	//----- nvinfo : EIATTR_REGCOUNT
	.align		4
        /*0000*/ 	.byte	0x04, 0x2f
        /*0002*/ 	.short	(.L_1 - .L_0)
	.align		4
.L_0:
        /*0004*/ 	.word	index@(_Z10MatrixAddIPiS_S_ii)
        /*0008*/ 	.word	0x0000000c


	//----- nvinfo : EIATTR_FRAME_SIZE
	.align		4
.L_1:
        /*000c*/ 	.byte	0x04, 0x11
        /*000e*/ 	.short	(.L_3 - .L_2)
	.align		4
.L_2:
        /*0010*/ 	.word	index@(_Z10MatrixAddIPiS_S_ii)
        /*0014*/ 	.word	0x00000000


	//----- nvinfo : EIATTR_REGCOUNT
	.align		4
.L_3:
        /*0018*/ 	.byte	0x04, 0x2f
        /*001a*/ 	.short	(.L_5 - .L_4)
	.align		4
.L_4:
        /*001c*/ 	.word	index@(_Z10MatrixAddFPfS_S_ii)
        /*0020*/ 	.word	0x0000000c


	//----- nvinfo : EIATTR_FRAME_SIZE
	.align		4
.L_5:
        /*0024*/ 	.byte	0x04, 0x11
        /*0026*/ 	.short	(.L_7 - .L_6)
	.align		4
.L_6:
        /*0028*/ 	.word	index@(_Z10MatrixAddFPfS_S_ii)
        /*002c*/ 	.word	0x00000000


	//----- nvinfo : EIATTR_MIN_STACK_SIZE
	.align		4
.L_7:
        /*0030*/ 	.byte	0x04, 0x12
        /*0032*/ 	.short	(.L_9 - .L_8)
	.align		4
.L_8:
        /*0034*/ 	.word	index@(_Z10MatrixAddFPfS_S_ii)
        /*0038*/ 	.word	0x00000000


	//----- nvinfo : EIATTR_MIN_STACK_SIZE
	.align		4
.L_9:
        /*003c*/ 	.byte	0x04, 0x12
        /*003e*/ 	.short	(.L_11 - .L_10)
	.align		4
.L_10:
        /*0040*/ 	.word	index@(_Z10MatrixAddIPiS_S_ii)
        /*0044*/ 	.word	0x00000000
.L_11:


//--------------------- .nv.compat                --------------------------
	.section	.nv.compat,"",@"SHT_CUDA_COMPAT_INFO"
	.align	4
        /*0000*/ 	.byte	0x02, 0x09, 0x00, 0x00, 0x02, 0x02, 0x01, 0x00, 0x02, 0x05, 0x05, 0x00, 0x03, 0x07, 0x01, 0x01
        /*0010*/ 	.byte	0x02, 0x03, 0x00, 0x00, 0x02, 0x06, 0x01, 0x00, 0x04, 0x0b, 0x08, 0x00, 0x09, 0x00, 0x00, 0x00
        /*0020*/ 	.byte	0x00, 0x00, 0x00, 0x00


//--------------------- .nv.info._Z10MatrixAddFPfS_S_ii --------------------------
	.section	.nv.info._Z10MatrixAddFPfS_S_ii,"",@"SHT_CUDA_INFO"
	.sectionflags	@""
	.align	4


	//----- nvinfo : EIATTR_CUDA_API_VERSION
	.align		4
        /*0000*/ 	.byte	0x04, 0x37
        /*0002*/ 	.short	(.L_13 - .L_12)
.L_12:
        /*0004*/ 	.word	0x00000082


	//----- nvinfo : EIATTR_KPARAM_INFO
	.align		4
.L_13:
        /*0008*/ 	.byte	0x04, 0x17
        /*000a*/ 	.short	(.L_15 - .L_14)
.L_14:
        /*000c*/ 	.word	0x00000000
        /*0010*/ 	.short	0x0004
        /*0012*/ 	.short	0x001c
        /*0014*/ 	.byte	0x00, 0xf0, 0x11, 0x00


	//----- nvinfo : EIATTR_KPARAM_INFO
	.align		4
.L_15:
        /*0018*/ 	.byte	0x04, 0x17
        /*001a*/ 	.short	(.L_17 - .L_16)
.L_16:
        /*001c*/ 	.word	0x00000000
        /*0020*/ 	.short	0x0003
        /*0022*/ 	.short	0x0018
        /*0024*/ 	.byte	0x00, 0xf0, 0x11, 0x00


	//----- nvinfo : EIATTR_KPARAM_INFO
	.align		4
.L_17:
        /*0028*/ 	.byte	0x04, 0x17
        /*002a*/ 	.short	(.L_19 - .L_18)
.L_18:
        /*002c*/ 	.word	0x00000000
        /*0030*/ 	.short	0x0002
        /*0032*/ 	.short	0x0010
        /*0034*/ 	.byte	0x00, 0xf5, 0x21, 0x00


	//----- nvinfo : EIATTR_KPARAM_INFO
	.align		4
.L_19:
        /*0038*/ 	.byte	0x04, 0x17
        /*003a*/ 	.short	(.L_21 - .L_20)
.L_20:
        /*003c*/ 	.word	0x00000000
        /*0040*/ 	.short	0x0001
        /*0042*/ 	.short	0x0008
        /*0044*/ 	.byte	0x00, 0xf5, 0x21, 0x00


	//----- nvinfo : EIATTR_KPARAM_INFO
	.align		4
.L_21:
        /*0048*/ 	.byte	0x04, 0x17
        /*004a*/ 	.short	(.L_23 - .L_22)
.L_22:
        /*004c*/ 	.word	0x00000000
        /*0050*/ 	.short	0x0000
        /*0052*/ 	.short	0x0000
        /*0054*/ 	.byte	0x00, 0xf5, 0x21, 0x00


	//----- nvinfo : EIATTR_SPARSE_MMA_MASK
	.align		4
.L_23:
        /*0058*/ 	.byte	0x03, 0x50
        /*005a*/ 	.short	0x0000


	//----- nvinfo : EIATTR_MAXREG_COUNT
	.align		4
        /*005c*/ 	.byte	0x03, 0x1b
        /*005e*/ 	.short	0x00ff


	//----- nvinfo : EIATTR_MERCURY_ISA_VERSION
	.align		4
        /*0060*/ 	.byte	0x03, 0x5f
        /*0062*/ 	.short	0x0101


	//----- nvinfo : EIATTR_VRC_CTA_INIT_COUNT
	.align		4
        /*0064*/ 	.byte	0x02, 0x4a
	.zero		1
	.zero		1


	//----- nvinfo : EIATTR_EXIT_INSTR_OFFSETS
	.align		4
        /*0068*/ 	.byte	0x04, 0x1c
        /*006a*/ 	.short	(.L_25 - .L_24)


	//   ....[0]....
.L_24:
        /*006c*/ 	.word	0x00000080


	//   ....[1]....
        /*0070*/ 	.word	0x00000140


	//----- nvinfo : EIATTR_CBANK_PARAM_SIZE
	.align		4
.L_25:
        /*0074*/ 	.byte	0x03, 0x19
        /*0076*/ 	.short	0x0020


	//----- nvinfo : EIATTR_PARAM_CBANK
	.align		4
        /*0078*/ 	.byte	0x04, 0x0a
        /*007a*/ 	.short	(.L_27 - .L_26)
	.align		4
.L_26:
        /*007c*/ 	.word	index@(.nv.constant0._Z10MatrixAddFPfS_S_ii)
        /*0080*/ 	.short	0x0380
        /*0082*/ 	.short	0x0020


	//----- nvinfo : EIATTR_SW_WAR
	.align		4
.L_27:
        /*0084*/ 	.byte	0x04, 0x36
        /*0086*/ 	.short	(.L_29 - .L_28)
.L_28:
        /*0088*/ 	.word	0x00000008
.L_29:


//--------------------- .nv.info._Z10MatrixAddIPiS_S_ii --------------------------
	.section	.nv.info._Z10MatrixAddIPiS_S_ii,"",@"SHT_CUDA_INFO"
	.sectionflags	@""
	.align	4


	//----- nvinfo : EIATTR_CUDA_API_VERSION
	.align		4
        /*0000*/ 	.byte	0x04, 0x37
        /*0002*/ 	.short	(.L_31 - .L_30)
.L_30:
        /*0004*/ 	.word	0x00000082


	//----- nvinfo : EIATTR_KPARAM_INFO
	.align		4
.L_31:
        /*0008*/ 	.byte	0x04, 0x17
        /*000a*/ 	.short	(.L_33 - .L_32)
.L_32:
        /*000c*/ 	.word	0x00000000
        /*0010*/ 	.short	0x0004
        /*0012*/ 	.short	0x001c
        /*0014*/ 	.byte	0x00, 0xf0, 0x11, 0x00


	//----- nvinfo : EIATTR_KPARAM_INFO
	.align		4
.L_33:
        /*0018*/ 	.byte	0x04, 0x17
        /*001a*/ 	.short	(.L_35 - .L_34)
.L_34:
        /*001c*/ 	.word	0x00000000
        /*0020*/ 	.short	0x0003
        /*0022*/ 	.short	0x0018
        /*0024*/ 	.byte	0x00, 0xf0, 0x11, 0x00


	//----- nvinfo : EIATTR_KPARAM_INFO
	.align		4
.L_35:
        /*0028*/ 	.byte	0x04, 0x17
        /*002a*/ 	.short	(.L_37 - .L_36)
.L_36:
        /*002c*/ 	.word	0x00000000
        /*0030*/ 	.short	0x0002
        /*0032*/ 	.short	0x0010
        /*0034*/ 	.byte	0x00, 0xf5, 0x21, 0x00


	//----- nvinfo : EIATTR_KPARAM_INFO
	.align		4
.L_37:
        /*0038*/ 	.byte	0x04, 0x17
        /*003a*/ 	.short	(.L_39 - .L_38)
.L_38:
        /*003c*/ 	.word	0x00000000
        /*0040*/ 	.short	0x0001
        /*0042*/ 	.short	0x0008
        /*0044*/ 	.byte	0x00, 0xf5, 0x21, 0x00


	//----- nvinfo : EIATTR_KPARAM_INFO
	.align		4
.L_39:
        /*0048*/ 	.byte	0x04, 0x17
        /*004a*/ 	.short	(.L_41 - .L_40)
.L_40:
        /*004c*/ 	.word	0x00000000
        /*0050*/ 	.short	0x0000
        /*0052*/ 	.short	0x0000
        /*0054*/ 	.byte	0x00, 0xf5, 0x21, 0x00


	//----- nvinfo : EIATTR_SPARSE_MMA_MASK
	.align		4
.L_41:
        /*0058*/ 	.byte	0x03, 0x50
        /*005a*/ 	.short	0x0000


	//----- nvinfo : EIATTR_MAXREG_COUNT
	.align		4
        /*005c*/ 	.byte	0x03, 0x1b
        /*005e*/ 	.short	0x00ff


	//----- nvinfo : EIATTR_MERCURY_ISA_VERSION
	.align		4
        /*0060*/ 	.byte	0x03, 0x5f
        /*0062*/ 	.short	0x0101


	//----- nvinfo : EIATTR_VRC_CTA_INIT_COUNT
	.align		4
        /*0064*/ 	.byte	0x02, 0x4a
	.zero		1
	.zero		1


	//----- nvinfo : EIATTR_EXIT_INSTR_OFFSETS
	.align		4
        /*0068*/ 	.byte	0x04, 0x1c
        /*006a*/ 	.short	(.L_43 - .L_42)


	//   ....[0]....
.L_42:
        /*006c*/ 	.word	0x00000080


	//   ....[1]....
        /*0070*/ 	.word	0x00000140


	//----- nvinfo : EIATTR_CBANK_PARAM_SIZE
	.align		4
.L_43:
        /*0074*/ 	.byte	0x03, 0x19
        /*0076*/ 	.short	0x0020


	//----- nvinfo : EIATTR_PARAM_CBANK
	.align		4
        /*0078*/ 	.byte	0x04, 0x0a
        /*007a*/ 	.short	(.L_45 - .L_44)
	.align		4
.L_44:
        /*007c*/ 	.word	index@(.nv.constant0._Z10MatrixAddIPiS_S_ii)
        /*0080*/ 	.short	0x0380
        /*0082*/ 	.short	0x0020


	//----- nvinfo : EIATTR_SW_WAR
	.align		4
.L_45:
        /*0084*/ 	.byte	0x04, 0x36
        /*0086*/ 	.short	(.L_47 - .L_46)
.L_46:
        /*0088*/ 	.word	0x00000008
.L_47:


//--------------------- .nv.callgraph             --------------------------
	.section	.nv.callgraph,"",@"SHT_CUDA_CALLGRAPH"
	.align	4
	.sectionentsize	8
	.align		4
        /*0000*/ 	.word	0x00000000
	.align		4
        /*0004*/ 	.word	0xffffffff
	.align		4
        /*0008*/ 	.word	0x00000000
	.align		4
        /*000c*/ 	.word	0xfffffffe
	.align		4
        /*0010*/ 	.word	0x00000000
	.align		4
        /*0014*/ 	.word	0xfffffffd
	.align		4
        /*0018*/ 	.word	0x00000000
	.align		4
        /*001c*/ 	.word	0xfffffffc


//--------------------- .text._Z10MatrixAddFPfS_S_ii --------------------------
	.section	.text._Z10MatrixAddFPfS_S_ii,"ax",@progbits
	.align	128
        .global         _Z10MatrixAddFPfS_S_ii
        .type           _Z10MatrixAddFPfS_S_ii,@function
        .size           _Z10MatrixAddFPfS_S_ii,(.L_x_2 - _Z10MatrixAddFPfS_S_ii)
        .other          _Z10MatrixAddFPfS_S_ii,@"STO_CUDA_ENTRY STV_DEFAULT"
_Z10MatrixAddFPfS_S_ii:
.text._Z10MatrixAddFPfS_S_ii:
[----:B------:R-:W-:Y:S01]  /*0000*/  LDC R1, c[0x0][0x37c] ;  /* 0x0000df00ff017b82 */ /* 0x000fe20000000800 */
[----:B------:R-:W0:Y:S07]  /*0010*/  S2R R0, SR_TID.X ;  /* 0x0000000000007919 */ /* 0x000e2e0000002100 */
[----:B------:R-:W0:Y:S01]  /*0020*/  S2UR UR6, SR_CTAID.X ;  /* 0x00000000000679c3 */ /* 0x000e220000002500 */
[----:B------:R-:W1:Y:S07]  /*0030*/  LDCU.64 UR4, c[0x0][0x398] ;  /* 0x00007300ff0477ac */ /* 0x000e6e0008000a00 */
[----:B------:R-:W0:Y:S01]  /*0040*/  LDC R9, c[0x0][0x360] ;  /* 0x0000d800ff097b82 */ /* 0x000e220000000800 */
[----:B-1----:R-:W-:Y:S01]  /*0050*/  UIMAD UR4, UR5, UR4, URZ ;  /* 0x00000004050472a4 */ /* 0x002fe2000f8e02ff */
[----:B0-----:R-:W-:-:S05]  /*0060*/  IMAD R9, R9, UR6, R0 ;  /* 0x0000000609097c24 */ /* 0x001fca000f8e0200 */
[----:B------:R-:W-:-:S13]  /*0070*/  ISETP.GE.AND P0, PT, R9, UR4, PT ;  /* 0x0000000409007c0c */ /* 0x000fda000bf06270 */
[----:B------:R-:W-:Y:S05]  /*0080*/  @P0 EXIT ;  /* 0x000000000000094d */ /* 0x000fea0003800000 */
[----:B------:R-:W0:Y:S01]  /*0090*/  LDC.64 R2, c[0x0][0x380] ;  /* 0x0000e000ff027b82 */ /* 0x000e220000000a00 */
[----:B------:R-:W1:Y:S07]  /*00a0*/  LDCU.64 UR4, c[0x0][0x358] ;  /* 0x00006b00ff0477ac */ /* 0x000e6e0008000a00 */
[----:B------:R-:W2:Y:S08]  /*00b0*/  LDC.64 R4, c[0x0][0x388] ;  /* 0x0000e200ff047b82 */ /* 0x000eb00000000a00 */
[----:B------:R-:W3:Y:S01]  /*00c0*/  LDC.64 R6, c[0x0][0x390] ;  /* 0x0000e400ff067b82 */ /* 0x000ee20000000a00 */
[----:B0-----:R-:W-:-:S06]  /*00d0*/  IMAD.WIDE R2, R9, 0x4, R2 ;  /* 0x0000000409027825 */ /* 0x001fcc00078e0202 */
[----:B-1----:R-:W4:Y:S01]  /*00e0*/  LDG.E R2, desc[UR4][R2.64] ;  /* 0x0000000402027981 */ /* 0x002f22000c1e1900 */
[----:B--2---:R-:W-:-:S06]  /*00f0*/  IMAD.WIDE R4, R9, 0x4, R4 ;  /* 0x0000000409047825 */ /* 0x004fcc00078e0204 */
[----:B------:R-:W4:Y:S01]  /*0100*/  LDG.E R5, desc[UR4][R4.64] ;  /* 0x0000000404057981 */ /* 0x000f22000c1e1900 */
[----:B---3--:R-:W-:-:S04]  /*0110*/  IMAD.WIDE R6, R9, 0x4, R6 ;  /* 0x0000000409067825 */ /* 0x008fc800078e0206 */
[----:B----4-:R-:W-:-:S05]  /*0120*/  FADD R9, R2, R5 ;  /* 0x0000000502097221 */ /* 0x010fca0000000000 */
[----:B------:R-:W-:Y:S01]  /*0130*/  STG.E desc[UR4][R6.64], R9 ;  /* 0x0000000906007986 */ /* 0x000fe2000c101904 */
[----:B------:R-:W-:Y:S05]  /*0140*/  EXIT ;  /* 0x000000000000794d */ /* 0x000fea0003800000 */
.L_x_0:
[----:B------:R-:W-:-:S00]  /*0150*/  BRA `(.L_x_0) ;  /* 0xfffffffc00fc7947 */ /* 0x000fc0000383ffff */
[----:B------:R-:W-:-:S00]  /*0160*/  NOP ;  /* 0x0000000000007918 */ /* 0x000fc00000000000 */
        /* <DEDUP_REMOVED lines=9> */
.L_x_2:


//--------------------- .text._Z10MatrixAddIPiS_S_ii --------------------------
	.section	.text._Z10MatrixAddIPiS_S_ii,"ax",@progbits
	.align	128
        .global         _Z10MatrixAddIPiS_S_ii
        .type           _Z10MatrixAddIPiS_S_ii,@function
        .size           _Z10MatrixAddIPiS_S_ii,(.L_x_3 - _Z10MatrixAddIPiS_S_ii)
        .other          _Z10MatrixAddIPiS_S_ii,@"STO_CUDA_ENTRY STV_DEFAULT"
_Z10MatrixAddIPiS_S_ii:
.text._Z10MatrixAddIPiS_S_ii:
        /* <DEDUP_REMOVED lines=17> */
[----:B---3--:R-:W-:Y:S01]  /*0110*/  IMAD.WIDE R6, R9, 0x4, R6 ;  /* 0x0000000409067825 */ /* 0x008fe200078e0206 */
[----:B----4-:R-:W-:-:S05]  /*0120*/  IADD3 R9, PT, PT, R2, R5, RZ ;  /* 0x0000000502097210 */ /* 0x010fca0007ffe0ff */
[----:B------:R-:W-:Y:S01]  /*0130*/  STG.E desc[UR4][R6.64], R9 ;  /* 0x0000000906007986 */ /* 0x000fe2000c101904 */
[----:B------:R-:W-:Y:S05]  /*0140*/  EXIT ;  /* 0x000000000000794d */ /* 0x000fea0003800000 */
.L_x_1:
        /* <DEDUP_REMOVED lines=11> */
.L_x_3:


//--------------------- .nv.shared.reserved.0     --------------------------
	.section	.nv.shared.reserved.0,"aw",@nobits
	.weak		__nv_reservedSMEM_offset_0_alias
	.size		__nv_reservedSMEM_offset_0_alias, 0, 64
	.other		__nv_reservedSMEM_offset_0_alias,@"STO_CUDA_RESERVED_SHARED STV_DEFAULT"
__nv_reservedSMEM_offset_0_alias:
	.zero		0
	.zero		64


//--------------------- .nv.constant0._Z10MatrixAddFPfS_S_ii --------------------------
	.section	.nv.constant0._Z10MatrixAddFPfS_S_ii,"a",@progbits
	.sectionflags	@""
	.align	4
.nv.constant0._Z10MatrixAddFPfS_S_ii:
	.zero		928


//--------------------- .nv.constant0._Z10MatrixAddIPiS_S_ii --------------------------
	.section	.nv.constant0._Z10MatrixAddIPiS_S_ii,"a",@progbits
	.sectionflags	@""
	.align	4
.nv.constant0._Z10MatrixAddIPiS_S_ii:
	.zero		928


//--------------------- SYMBOLS --------------------------

	.type		.nv.reservedSmem.offset0,@object
	.size		.nv.reservedSmem.offset0,0x4
